	.headerflags	@"EF_CUDA_TEXMODE_UNIFIED EF_CUDA_64BIT_ADDRESS EF_CUDA_ACCELERATORS EF_CUDA_SM90 EF_CUDA_VIRTUAL_SM(EF_CUDA_SM90)"
	.elftype	@"ET_EXEC"


//--------------------- .nv.info                  --------------------------
	.section	.nv.info,"",@"SHT_CUDA_INFO"
	.align	4


	//----- nvinfo : EIATTR_REGCOUNT
	.align		4
        /*0000*/ 	.byte	0x04, 0x2f
        /*0002*/ 	.short	(.L_1 - .L_0)
	.align		4
.L_0:
        /*0004*/ 	.word	index@(triton_poi_fused_sub_3)
        /*0008*/ 	.word	0x0000000e


	//----- nvinfo : EIATTR_MIN_STACK_SIZE
	.align		4
.L_1:
        /*000c*/ 	.byte	0x04, 0x12
        /*000e*/ 	.short	(.L_3 - .L_2)
	.align		4
.L_2:
        /*0010*/ 	.word	index@(triton_poi_fused_sub_3)
        /*0014*/ 	.word	0x00000000


	//----- nvinfo : EIATTR_FRAME_SIZE
	.align		4
.L_3:
        /*0018*/ 	.byte	0x04, 0x11
        /*001a*/ 	.short	(.L_5 - .L_4)
	.align		4
.L_4:
        /*001c*/ 	.word	index@(triton_poi_fused_sub_3)
        /*0020*/ 	.word	0x00000000


	//----- nvinfo : EIATTR_MIN_STACK_SIZE
	.align		4
.L_5:
        /*0024*/ 	.byte	0x04, 0x12
        /*0026*/ 	.short	(.L_7 - .L_6)
	.align		4
.L_6:
        /*0028*/ 	.word	index@(triton_poi_fused_sub_3)
        /*002c*/ 	.word	0x00000000
.L_7:


//--------------------- .nv.info.triton_poi_fused_sub_3 --------------------------
	.section	.nv.info.triton_poi_fused_sub_3,"",@"SHT_CUDA_INFO"
	.sectionflags	@""
	.align	4


	//----- nvinfo : EIATTR_CUDA_API_VERSION
	.align		4
        /*0000*/ 	.byte	0x04, 0x37
        /*0002*/ 	.short	(.L_9 - .L_8)
.L_8:
        /*0004*/ 	.word	0x0000007c


	//----- nvinfo : EIATTR_KPARAM_INFO
	.align		4
.L_9:
        /*0008*/ 	.byte	0x04, 0x17
        /*000a*/ 	.short	(.L_11 - .L_10)
.L_10:
        /*000c*/ 	.word	0x00000000
        /*0010*/ 	.short	0x0003
        /*0012*/ 	.short	0x0018
        /*0014*/ 	.byte	0x00, 0xf0, 0x11, 0x00


	//----- nvinfo : EIATTR_KPARAM_INFO
	.align		4
.L_11:
        /*0018*/ 	.byte	0x04, 0x17
        /*001a*/ 	.short	(.L_13 - .L_12)
.L_12:
        /*001c*/ 	.word	0x00000000
        /*0020*/ 	.short	0x0002
        /*0022*/ 	.short	0x0010
        /*0024*/ 	.byte	0x00, 0xf4, 0x21, 0x00


	//----- nvinfo : EIATTR_KPARAM_INFO
	.align		4
.L_13:
        /*0028*/ 	.byte	0x04, 0x17
        /*002a*/ 	.short	(.L_15 - .L_14)
.L_14:
        /*002c*/ 	.word	0x00000000
        /*0030*/ 	.short	0x0001
        /*0032*/ 	.short	0x0008
        /*0034*/ 	.byte	0x00, 0xf4, 0x21, 0x00


	//----- nvinfo : EIATTR_KPARAM_INFO
	.align		4
.L_15:
        /*0038*/ 	.byte	0x04, 0x17
        /*003a*/ 	.short	(.L_17 - .L_16)
.L_16:
        /*003c*/ 	.word	0x00000000
        /*0040*/ 	.short	0x0000
        /*0042*/ 	.short	0x0000
        /*0044*/ 	.byte	0x00, 0xf4, 0x21, 0x00


	//----- nvinfo : EIATTR_SPARSE_MMA_MASK
	.align		4
.L_17:
        /*0048*/ 	.byte	0x03, 0x50
        /*004a*/ 	.short	0x0000


	//----- nvinfo : EIATTR_MAXREG_COUNT
	.align		4
        /*004c*/ 	.byte	0x03, 0x1b
        /*004e*/ 	.short	0x00ff


	//----- nvinfo : EIATTR_EXIT_INSTR_OFFSETS
	.align		4
        /*0050*/ 	.byte	0x04, 0x1c
        /*0052*/ 	.short	(.L_19 - .L_18)


	//   ....[0]....
.L_18:
        /*0054*/ 	.word	0x00000140


	//   ....[1]....
        /*0058*/ 	.word	0x00000160


	//----- nvinfo : EIATTR_REQNTID
	.align		4
.L_19:
        /*005c*/ 	.byte	0x04, 0x10
        /*005e*/ 	.short	(.L_21 - .L_20)
.L_20:
        /*0060*/ 	.word	0x00000020
        /*0064*/ 	.word	0x00000001
        /*0068*/ 	.word	0x00000001


	//----- nvinfo : EIATTR_CBANK_PARAM_SIZE
	.align		4
.L_21:
        /*006c*/ 	.byte	0x03, 0x19
        /*006e*/ 	.short	0x001c


	//----- nvinfo : EIATTR_PARAM_CBANK
	.align		4
        /*0070*/ 	.byte	0x04, 0x0a
        /*0072*/ 	.short	(.L_23 - .L_22)
	.align		4
.L_22:
        /*0074*/ 	.word	index@(.nv.constant0.triton_poi_fused_sub_3)
        /*0078*/ 	.short	0x0210
        /*007a*/ 	.short	0x001c


	//----- nvinfo : EIATTR_SW_WAR
	.align		4
.L_23:
        /*007c*/ 	.byte	0x04, 0x36
        /*007e*/ 	.short	(.L_25 - .L_24)
.L_24:
        /*0080*/ 	.word	0x00000008
.L_25:


//--------------------- .nv.callgraph             --------------------------
	.section	.nv.callgraph,"",@"SHT_CUDA_CALLGRAPH"
	.align	4
	.sectionentsize	8
	.align		4
        /*0000*/ 	.word	0x00000000
	.align		4
        /*0004*/ 	.word	0xffffffff
	.align		4
        /*0008*/ 	.word	0x00000000
	.align		4
        /*000c*/ 	.word	0xfffffffe
	.align		4
        /*0010*/ 	.word	0x00000000
	.align		4
        /*0014*/ 	.word	0xfffffffd
	.align		4
        /*0018*/ 	.word	0x00000000
	.align		4
        /*001c*/ 	.word	0xfffffffc


//--------------------- .text.triton_poi_fused_sub_3 --------------------------
	.section	.text.triton_poi_fused_sub_3,"ax",@progbits
	.align	128
        .global         triton_poi_fused_sub_3
        .type           triton_poi_fused_sub_3,@function
        .size           triton_poi_fused_sub_3,(.L_x_1 - triton_poi_fused_sub_3)
        .other          triton_poi_fused_sub_3,@"STO_CUDA_ENTRY STV_DEFAULT"
triton_poi_fused_sub_3:
.text.triton_poi_fused_sub_3:
[----:B------:R-:W0:Y:S02]  /*0000*/  LDC R1, c[0x0][0x28] ;  /* 0x00000a00ff017b82 */ /* 0x000e240000000800 */
[----:B------:R-:W1:Y:S01]  /*0010*/  S2R R8, SR_TID.X ;  /* 0x0000000000087919 */ /* 0x000e620000002100 */
[----:B------:R-:W2:Y:S01]  /*0020*/  LDC.64 R2, c[0x0][0x210] ;  /* 0x00008400ff027b82 */ /* 0x000ea20000000a00 */
[----:B------:R-:W-:Y:S01]  /*0030*/  MOV R11, RZ ;  /* 0x000000ff000b7202 */ /* 0x000fe20000000f00 */
[----:B------:R-:W-:Y:S01]  /*0040*/  ULDC.64 UR4, c[0x0][0x208] ;  /* 0x0000820000047ab9 */ /* 0x000fe20000000a00 */
[----:B------:R-:W3:Y:S05]  /*0050*/  S2R R9, SR_CTAID.X ;  /* 0x0000000000097919 */ /* 0x000eea0000002500 */
[----:B------:R-:W4:Y:S08]  /*0060*/  LDC.64 R4, c[0x0][0x218] ;  /* 0x00008600ff047b82 */ /* 0x000f300000000a00 */
[----:B------:R-:W5:Y:S01]  /*0070*/  LDC.64 R6, c[0x0][0x220] ;  /* 0x00008800ff067b82 */ /* 0x000f620000000a00 */
[----:B-1----:R-:W-:-:S04]  /*0080*/  LOP3.LUT R0, R8, 0x3, RZ, 0xc0, !PT ;  /* 0x0000000308007812 */ /* 0x002fc800078ec0ff */
[----:B---3--:R-:W-:Y:S01]  /*0090*/  LEA R9, R9, R0, 0x2 ;  /* 0x0000000009097211 */ /* 0x008fe200078e10ff */
[----:B------:R-:W-:-:S03]  /*00a0*/  HFMA2.MMA R0, -RZ, RZ, 0, 0 ;  /* 0x00000000ff007435 */ /* 0x000fc600000001ff */
[C---:B------:R-:W-:Y:S01]  /*00b0*/  ISETP.GE.AND P0, PT, R9.reuse, 0x4, PT ;  /* 0x000000040900780c */ /* 0x040fe20003f06270 */
[----:B--2---:R-:W-:-:S04]  /*00c0*/  IMAD.WIDE R2, R9, 0x4, R2 ;  /* 0x0000000409027825 */ /* 0x004fc800078e0202 */
[----:B----4-:R-:W-:-:S08]  /*00d0*/  IMAD.WIDE R4, R9, 0x4, R4 ;  /* 0x0000000409047825 */ /* 0x010fd000078e0204 */
[----:B------:R-:W2:Y:S04]  /*00e0*/  @!P0 LDG.E R0, desc[UR4][R2.64] ;  /* 0x0000000402008981 */ /* 0x000ea8000c1e1900 */
[----:B------:R-:W2:Y:S01]  /*00f0*/  @!P0 LDG.E R11, desc[UR4][R4.64] ;  /* 0x00000004040b8981 */ /* 0x000ea2000c1e1900 */
[----:B------:R-:W-:Y:S01]  /*0100*/  LOP3.LUT P0, RZ, R8, 0x1c, RZ, 0xc0, !PT ;  /* 0x0000001c08ff7812 */ /* 0x000fe2000780c0ff */
[----:B-----5:R-:W-:-:S03]  /*0110*/  IMAD.WIDE R6, R9, 0x4, R6 ;  /* 0x0000000409067825 */ /* 0x020fc600078e0206 */
[----:B------:R-:W-:Y:S01]  /*0120*/  ISETP.LT.AND P0, PT, R9, 0x4, !P0 ;  /* 0x000000040900780c */ /* 0x000fe20004701270 */
[----:B--2---:R-:W-:-:S12]  /*0130*/  FADD R11, -R11, R0 ;  /* 0x000000000b0b7221 */ /* 0x004fd80000000100 */
[----:B------:R-:W-:Y:S05]  /*0140*/  @!P0 EXIT ;  /* 0x000000000000894d */ /* 0x000fea0003800000 */
[----:B------:R-:W-:Y:S01]  /*0150*/  STG.E desc[UR4][R6.64], R11 ;  /* 0x0000000b06007986 */ /* 0x000fe2000c101904 */
[----:B------:R-:W-:Y:S05]  /*0160*/  EXIT ;  /* 0x000000000000794d */ /* 0x000fea0003800000 */
.L_x_0:
[----:B------:R-:W-:-:S00]  /*0170*/  BRA `(.L_x_0) ;  /* 0xfffffffc00fc7947 */ /* 0x000fc0000383ffff */
[----:B------:R-:W-:-:S00]  /*0180*/  NOP ;  /* 0x0000000000007918 */ /* 0x000fc00000000000 */
[----:B------:R-:W-:-:S00]  /*0190*/  NOP ;  /* 0x0000000000007918 */ /* 0x000fc00000000000 */
[----:B------:R-:W-:-:S00]  /*01a0*/  NOP ;  /* 0x0000000000007918 */ /* 0x000fc00000000000 */
[----:B------:R-:W-:-:S00]  /*01b0*/  NOP ;  /* 0x0000000000007918 */ /* 0x000fc00000000000 */
[----:B------:R-:W-:-:S00]  /*01c0*/  NOP ;  /* 0x0000000000007918 */ /* 0x000fc00000000000 */
[----:B------:R-:W-:-:S00]  /*01d0*/  NOP ;  /* 0x0000000000007918 */ /* 0x000fc00000000000 */
[----:B------:R-:W-:-:S00]  /*01e0*/  NOP ;  /* 0x0000000000007918 */ /* 0x000fc00000000000 */
[----:B------:R-:W-:-:S00]  /*01f0*/  NOP ;  /* 0x0000000000007918 */ /* 0x000fc00000000000 */
.L_x_1:


//--------------------- .nv.constant0.triton_poi_fused_sub_3 --------------------------
	.section	.nv.constant0.triton_poi_fused_sub_3,"a",@progbits
	.sectionflags	@""
	.align	4
.nv.constant0.triton_poi_fused_sub_3:
	.zero		556
